//
// Generated by NVIDIA NVVM Compiler
//
// Compiler Build ID: CL-36424714
// Cuda compilation tools, release 13.0, V13.0.88
// Based on NVVM 20.0.0
//

.version 9.0
.target sm_100
.address_size 64

	// .globl	_Z8add_vectPiS_S_

.visible .entry _Z8add_vectPiS_S_(
	.param .u64 .ptr .align 1 _Z8add_vectPiS_S__param_0,
	.param .u64 .ptr .align 1 _Z8add_vectPiS_S__param_1,
	.param .u64 .ptr .align 1 _Z8add_vectPiS_S__param_2
)
{
	.reg .pred 	%p<2>;
	.reg .b32 	%r<8>;
	.reg .b64 	%rd<11>;

	ld.param.u64 	%rd1, [_Z8add_vectPiS_S__param_0];
	ld.param.u64 	%rd2, [_Z8add_vectPiS_S__param_1];
	ld.param.u64 	%rd3, [_Z8add_vectPiS_S__param_2];
	mov.u32 	%r2, %ntid.x;
	mov.u32 	%r3, %ctaid.x;
	mov.u32 	%r4, %tid.x;
	mad.lo.s32 	%r1, %r2, %r3, %r4;
	setp.gt.s32 	%p1, %r1, 1023;
	@%p1 bra 	$L__BB0_2;
	cvta.to.global.u64 	%rd4, %rd1;
	cvta.to.global.u64 	%rd5, %rd2;
	cvta.to.global.u64 	%rd6, %rd3;
	mul.wide.s32 	%rd7, %r1, 4;
	add.s64 	%rd8, %rd4, %rd7;
	ld.global.u32 	%r5, [%rd8];
	add.s64 	%rd9, %rd5, %rd7;
	ld.global.u32 	%r6, [%rd9];
	add.s32 	%r7, %r6, %r5;
	add.s64 	%rd10, %rd6, %rd7;
	st.global.u32 	[%rd10], %r7;
$L__BB0_2:
	ret;

}


// ===== COMPILED SASS (sm_100) =====

	.target	sm_100

	.elftype	@"ET_EXEC"


//--------------------- .note.nv.tkinfo           --------------------------
	.section	.note.nv.tkinfo,"",@"SHT_NOTE"
	.sectionflags	@"SHF_NOTE_NV_TKINFO"
	.tkinfo
        /*0018*/ 	.word	0x00000002
        /*0030*/ 	.string	""
        /*0030*/ 	.string	"ptxas"
        /*0030*/ 	.string	"Cuda compilation tools, release 13.0, V13.0.88"
        /*0030*/ 	.string	"Build cuda_13.0.r13.0/compiler.36424714_0"
        /*0030*/ 	.string	"-arch sm_100 -m 64 "



//--------------------- .note.nv.cuinfo           --------------------------
	.section	.note.nv.cuinfo,"",@"SHT_NOTE"
	.sectionflags	@"SHF_NOTE_NV_CUINFO"
        /*0018*/ 	.short	0x0002
        /*001a*/ 	.short	0x0064
        /*001c*/ 	.short	0x0082
	.zero		2


//--------------------- .nv.info                  --------------------------
	.section	.nv.info,"",@"SHT_CUDA_INFO"
	.align	4


	//----- nvinfo : EIATTR_REGCOUNT
	.align		4
        /*0000*/ 	.byte	0x04, 0x2f
        /*0002*/ 	.short	(.L_1 - .L_0)
	.align		4
.L_0:
        /*0004*/ 	.word	index@(_Z8add_vectPiS_S_)
        /*0008*/ 	.word	0x0000000c


	//----- nvinfo : EIATTR_FRAME_SIZE
	.align		4
.L_1:
        /*000c*/ 	.byte	0x04, 0x11
        /*000e*/ 	.short	(.L_3 - .L_2)
	.align		4
.L_2:
        /*0010*/ 	.word	index@(_Z8add_vectPiS_S_)
        /*0014*/ 	.word	0x00000000


	//----- nvinfo : EIATTR_MIN_STACK_SIZE
	.align		4
.L_3:
        /*0018*/ 	.byte	0x04, 0x12
        /*001a*/ 	.short	(.L_5 - .L_4)
	.align		4
.L_4:
        /*001c*/ 	.word	index@(_Z8add_vectPiS_S_)
        /*0020*/ 	.word	0x00000000
.L_5:


//--------------------- .nv.compat                --------------------------
	.section	.nv.compat,"",@"SHT_CUDA_COMPAT_INFO"
	.align	4
        /*0000*/ 	.byte	0x02, 0x09, 0x00, 0x00, 0x02, 0x02, 0x01, 0x00, 0x02, 0x05, 0x05, 0x00, 0x03, 0x07, 0x01, 0x01
        /*0010*/ 	.byte	0x02, 0x03, 0x00, 0x00, 0x02, 0x06, 0x01, 0x00, 0x04, 0x0b, 0x08, 0x00, 0x09, 0x00, 0x00, 0x00
        /*0020*/ 	.byte	0x00, 0x00, 0x00, 0x00


//--------------------- .nv.info._Z8add_vectPiS_S_ --------------------------
	.section	.nv.info._Z8add_vectPiS_S_,"",@"SHT_CUDA_INFO"
	.sectionflags	@""
	.align	4


	//----- nvinfo : EIATTR_CUDA_API_VERSION
	.align		4
        /*0000*/ 	.byte	0x04, 0x37
        /*0002*/ 	.short	(.L_7 - .L_6)
.L_6:
        /*0004*/ 	.word	0x00000082


	//----- nvinfo : EIATTR_KPARAM_INFO
	.align		4
.L_7:
        /*0008*/ 	.byte	0x04, 0x17
        /*000a*/ 	.short	(.L_9 - .L_8)
.L_8:
        /*000c*/ 	.word	0x00000000
        /*0010*/ 	.short	0x0002
        /*0012*/ 	.short	0x0010
        /*0014*/ 	.byte	0x00, 0xf5, 0x21, 0x00


	//----- nvinfo : EIATTR_KPARAM_INFO
	.align		4
.L_9:
        /*0018*/ 	.byte	0x04, 0x17
        /*001a*/ 	.short	(.L_11 - .L_10)
.L_10:
        /*001c*/ 	.word	0x00000000
        /*0020*/ 	.short	0x0001
        /*0022*/ 	.short	0x0008
        /*0024*/ 	.byte	0x00, 0xf5, 0x21, 0x00


	//----- nvinfo : EIATTR_KPARAM_INFO
	.align		4
.L_11:
        /*0028*/ 	.byte	0x04, 0x17
        /*002a*/ 	.short	(.L_13 - .L_12)
.L_12:
        /*002c*/ 	.word	0x00000000
        /*0030*/ 	.short	0x0000
        /*0032*/ 	.short	0x0000
        /*0034*/ 	.byte	0x00, 0xf5, 0x21, 0x00


	//----- nvinfo : EIATTR_SPARSE_MMA_MASK
	.align		4
.L_13:
        /*0038*/ 	.byte	0x03, 0x50
        /*003a*/ 	.short	0x0000


	//----- nvinfo : EIATTR_MAXREG_COUNT
	.align		4
        /*003c*/ 	.byte	0x03, 0x1b
        /*003e*/ 	.short	0x00ff


	//----- nvinfo : EIATTR_MERCURY_ISA_VERSION
	.align		4
        /*0040*/ 	.byte	0x03, 0x5f
        /*0042*/ 	.short	0x0101


	//----- nvinfo : EIATTR_VRC_CTA_INIT_COUNT
	.align		4
        /*0044*/ 	.byte	0x02, 0x4a
	.zero		1
	.zero		1


	//----- nvinfo : EIATTR_EXIT_INSTR_OFFSETS
	.align		4
        /*0048*/ 	.byte	0x04, 0x1c
        /*004a*/ 	.short	(.L_15 - .L_14)


	//   ....[0]....
.L_14:
        /*004c*/ 	.word	0x00000060


	//   ....[1]....
        /*0050*/ 	.word	0x00000120


	//----- nvinfo : EIATTR_CBANK_PARAM_SIZE
	.align		4
.L_15:
        /*0054*/ 	.byte	0x03, 0x19
        /*0056*/ 	.short	0x0018


	//----- nvinfo : EIATTR_PARAM_CBANK
	.align		4
        /*0058*/ 	.byte	0x04, 0x0a
        /*005a*/ 	.short	(.L_17 - .L_16)
	.align		4
.L_16:
        /*005c*/ 	.word	index@(.nv.constant0._Z8add_vectPiS_S_)
        /*0060*/ 	.short	0x0380
        /*0062*/ 	.short	0x0018


	//----- nvinfo : EIATTR_SW_WAR
	.align		4
.L_17:
        /*0064*/ 	.byte	0x04, 0x36
        /*0066*/ 	.short	(.L_19 - .L_18)
.L_18:
        /*0068*/ 	.word	0x00000008
.L_19:


//--------------------- .nv.callgraph             --------------------------
	.section	.nv.callgraph,"",@"SHT_CUDA_CALLGRAPH"
	.align	4
	.sectionentsize	8
	.align		4
        /*0000*/ 	.word	0x00000000
	.align		4
        /*0004*/ 	.word	0xffffffff
	.align		4
        /*0008*/ 	.word	0x00000000
	.align		4
        /*000c*/ 	.word	0xfffffffe
	.align		4
        /*0010*/ 	.word	0x00000000
	.align		4
        /*0014*/ 	.word	0xfffffffd
	.align		4
        /*0018*/ 	.word	0x00000000
	.align		4
        /*001c*/ 	.word	0xfffffffc


//--------------------- .text._Z8add_vectPiS_S_   --------------------------
	.section	.text._Z8add_vectPiS_S_,"ax",@progbits
	.align	128
        .global         _Z8add_vectPiS_S_
        .type           _Z8add_vectPiS_S_,@function
        .size           _Z8add_vectPiS_S_,(.L_x_1 - _Z8add_vectPiS_S_)
        .other          _Z8add_vectPiS_S_,@"STO_CUDA_ENTRY STV_DEFAULT"
_Z8add_vectPiS_S_:
.text._Z8add_vectPiS_S_:
[----:B------:R-:W-:Y:S01]  /*0000*/  LDC R1, c[0x0][0x37c] ;  /* 0x0000df00ff017b82 */ /* 0x000fe20000000800 */
[----:B------:R-:W0:Y:S01]  /*0010*/  S2R R9, SR_CTAID.X ;  /* 0x0000000000097919 */ /* 0x000e220000002500 */
[----:B------:R-:W0:Y:S01]  /*0020*/  LDCU UR4, c[0x0][0x360] ;  /* 0x00006c00ff0477ac */ /* 0x000e220008000800 */
[----:B------:R-:W0:Y:S02]  /*0030*/  S2R R0, SR_TID.X ;  /* 0x0000000000007919 */ /* 0x000e240000002100 */
[----:B0-----:R-:W-:-:S05]  /*0040*/  IMAD R9, R9, UR4, R0 ;  /* 0x0000000409097c24 */ /* 0x001fca000f8e0200 */
[----:B------:R-:W-:-:S13]  /*0050*/  ISETP.GT.AND P0, PT, R9, 0x3ff, PT ;  /* 0x000003ff0900780c */ /* 0x000fda0003f04270 */
[----:B------:R-:W-:Y:S05]  /*0060*/  @P0 EXIT ;  /* 0x000000000000094d */ /* 0x000fea0003800000 */
[----:B------:R-:W0:Y:S01]  /*0070*/  LDC.64 R2, c[0x0][0x380] ;  /* 0x0000e000ff027b82 */ /* 0x000e220000000a00 */
[----:B------:R-:W1:Y:S07]  /*0080*/  LDCU.64 UR4, c[0x0][0x358] ;  /* 0x00006b00ff0477ac */ /* 0x000e6e0008000a00 */
[----:B------:R-:W2:Y:S08]  /*0090*/  LDC.64 R4, c[0x0][0x388] ;  /* 0x0000e200ff047b82 */ /* 0x000eb00000000a00 */
[----:B------:R-:W3:Y:S01]  /*00a0*/  LDC.64 R6, c[0x0][0x390] ;  /* 0x0000e400ff067b82 */ /* 0x000ee20000000a00 */
[----:B0-----:R-:W-:-:S06]  /*00b0*/  IMAD.WIDE R2, R9, 0x4, R2 ;  /* 0x0000000409027825 */ /* 0x001fcc00078e0202 */
[----:B-1----:R-:W4:Y:S01]  /*00c0*/  LDG.E R2, desc[UR4][R2.64] ;  /* 0x0000000402027981 */ /* 0x002f22000c1e1900 */
[----:B--2---:R-:W-:-:S06]  /*00d0*/  IMAD.WIDE R4, R9, 0x4, R4 ;  /* 0x0000000409047825 */ /* 0x004fcc00078e0204 */
[----:B------:R-:W4:Y:S01]  /*00e0*/  LDG.E R5, desc[UR4][R4.64] ;  /* 0x0000000404057981 */ /* 0x000f22000c1e1900 */
[----:B---3--:R-:W-:Y:S01]  /*00f0*/  IMAD.WIDE R6, R9, 0x4, R6 ;  /* 0x0000000409067825 */ /* 0x008fe200078e0206 */
[----:B----4-:R-:W-:-:S05]  /*0100*/  IADD3 R9, PT, PT, R2, R5, RZ ;  /* 0x0000000502097210 */ /* 0x010fca0007ffe0ff */
[----:B------:R-:W-:Y:S01]  /*0110*/  STG.E desc[UR4][R6.64], R9 ;  /* 0x0000000906007986 */ /* 0x000fe2000c101904 */
[----:B------:R-:W-:Y:S05]  /*0120*/  EXIT ;  /* 0x000000000000794d */ /* 0x000fea0003800000 */
.L_x_0:
[----:B------:R-:W-:-:S00]  /*0130*/  BRA `(.L_x_0) ;  /* 0xfffffffc00fc7947 */ /* 0x000fc0000383ffff */
[----:B------:R-:W-:-:S00]  /*0140*/  NOP ;  /* 0x0000000000007918 */ /* 0x000fc00000000000 */
        /* <DEDUP_REMOVED lines=11> */
.L_x_1:


//--------------------- .nv.shared.reserved.0     --------------------------
	.section	.nv.shared.reserved.0,"aw",@nobits
	.weak		__nv_reservedSMEM_offset_0_alias
	.size		__nv_reservedSMEM_offset_0_alias, 0, 64
	.other		__nv_reservedSMEM_offset_0_alias,@"STO_CUDA_RESERVED_SHARED STV_DEFAULT"
__nv_reservedSMEM_offset_0_alias:
	.zero		0
	.zero		64


//--------------------- .nv.constant0._Z8add_vectPiS_S_ --------------------------
	.section	.nv.constant0._Z8add_vectPiS_S_,"a",@progbits
	.sectionflags	@""
	.align	4
.nv.constant0._Z8add_vectPiS_S_:
	.zero		920


//--------------------- SYMBOLS --------------------------

	.type		.nv.reservedSmem.offset0,@object
	.size		.nv.reservedSmem.offset0,0x4
